	.headerflags	@"EF_CUDA_TEXMODE_UNIFIED EF_CUDA_64BIT_ADDRESS EF_CUDA_ACCELERATORS EF_CUDA_SM90 EF_CUDA_VIRTUAL_SM(EF_CUDA_SM90)"
	.elftype	@"ET_EXEC"


//--------------------- .nv.info                  --------------------------
	.section	.nv.info,"",@"SHT_CUDA_INFO"
	.align	4


	//----- nvinfo : EIATTR_REGCOUNT
	.align		4
        /*0000*/ 	.byte	0x04, 0x2f
        /*0002*/ 	.short	(.L_1 - .L_0)
	.align		4
.L_0:
        /*0004*/ 	.word	index@(triton_poi_fused__prelu_kernel_0)
        /*0008*/ 	.word	0x0000000e


	//----- nvinfo : EIATTR_MIN_STACK_SIZE
	.align		4
.L_1:
        /*000c*/ 	.byte	0x04, 0x12
        /*000e*/ 	.short	(.L_3 - .L_2)
	.align		4
.L_2:
        /*0010*/ 	.word	index@(triton_poi_fused__prelu_kernel_0)
        /*0014*/ 	.word	0x00000000


	//----- nvinfo : EIATTR_FRAME_SIZE
	.align		4
.L_3:
        /*0018*/ 	.byte	0x04, 0x11
        /*001a*/ 	.short	(.L_5 - .L_4)
	.align		4
.L_4:
        /*001c*/ 	.word	index@(triton_poi_fused__prelu_kernel_0)
        /*0020*/ 	.word	0x00000000


	//----- nvinfo : EIATTR_MIN_STACK_SIZE
	.align		4
.L_5:
        /*0024*/ 	.byte	0x04, 0x12
        /*0026*/ 	.short	(.L_7 - .L_6)
	.align		4
.L_6:
        /*0028*/ 	.word	index@(triton_poi_fused__prelu_kernel_0)
        /*002c*/ 	.word	0x00000000
.L_7:


//--------------------- .nv.info.triton_poi_fused__prelu_kernel_0 --------------------------
	.section	.nv.info.triton_poi_fused__prelu_kernel_0,"",@"SHT_CUDA_INFO"
	.sectionflags	@""
	.align	4


	//----- nvinfo : EIATTR_CUDA_API_VERSION
	.align		4
        /*0000*/ 	.byte	0x04, 0x37
        /*0002*/ 	.short	(.L_9 - .L_8)
.L_8:
        /*0004*/ 	.word	0x0000007c


	//----- nvinfo : EIATTR_KPARAM_INFO
	.align		4
.L_9:
        /*0008*/ 	.byte	0x04, 0x17
        /*000a*/ 	.short	(.L_11 - .L_10)
.L_10:
        /*000c*/ 	.word	0x00000000
        /*0010*/ 	.short	0x0003
        /*0012*/ 	.short	0x0018
        /*0014*/ 	.byte	0x00, 0xf0, 0x11, 0x00


	//----- nvinfo : EIATTR_KPARAM_INFO
	.align		4
.L_11:
        /*0018*/ 	.byte	0x04, 0x17
        /*001a*/ 	.short	(.L_13 - .L_12)
.L_12:
        /*001c*/ 	.word	0x00000000
        /*0020*/ 	.short	0x0002
        /*0022*/ 	.short	0x0010
        /*0024*/ 	.byte	0x00, 0xf4, 0x21, 0x00


	//----- nvinfo : EIATTR_KPARAM_INFO
	.align		4
.L_13:
        /*0028*/ 	.byte	0x04, 0x17
        /*002a*/ 	.short	(.L_15 - .L_14)
.L_14:
        /*002c*/ 	.word	0x00000000
        /*0030*/ 	.short	0x0001
        /*0032*/ 	.short	0x0008
        /*0034*/ 	.byte	0x00, 0xf4, 0x21, 0x00


	//----- nvinfo : EIATTR_KPARAM_INFO
	.align		4
.L_15:
        /*0038*/ 	.byte	0x04, 0x17
        /*003a*/ 	.short	(.L_17 - .L_16)
.L_16:
        /*003c*/ 	.word	0x00000000
        /*0040*/ 	.short	0x0000
        /*0042*/ 	.short	0x0000
        /*0044*/ 	.byte	0x00, 0xf4, 0x21, 0x00


	//----- nvinfo : EIATTR_SPARSE_MMA_MASK
	.align		4
.L_17:
        /*0048*/ 	.byte	0x03, 0x50
        /*004a*/ 	.short	0x0000


	//----- nvinfo : EIATTR_MAXREG_COUNT
	.align		4
        /*004c*/ 	.byte	0x03, 0x1b
        /*004e*/ 	.short	0x00ff


	//----- nvinfo : EIATTR_EXIT_INSTR_OFFSETS
	.align		4
        /*0050*/ 	.byte	0x04, 0x1c
        /*0052*/ 	.short	(.L_19 - .L_18)


	//   ....[0]....
.L_18:
        /*0054*/ 	.word	0x00000140


	//   ....[1]....
        /*0058*/ 	.word	0x00000160


	//----- nvinfo : EIATTR_REQNTID
	.align		4
.L_19:
        /*005c*/ 	.byte	0x04, 0x10
        /*005e*/ 	.short	(.L_21 - .L_20)
.L_20:
        /*0060*/ 	.word	0x00000080
        /*0064*/ 	.word	0x00000001
        /*0068*/ 	.word	0x00000001


	//----- nvinfo : EIATTR_CBANK_PARAM_SIZE
	.align		4
.L_21:
        /*006c*/ 	.byte	0x03, 0x19
        /*006e*/ 	.short	0x001c


	//----- nvinfo : EIATTR_PARAM_CBANK
	.align		4
        /*0070*/ 	.byte	0x04, 0x0a
        /*0072*/ 	.short	(.L_23 - .L_22)
	.align		4
.L_22:
        /*0074*/ 	.word	index@(.nv.constant0.triton_poi_fused__prelu_kernel_0)
        /*0078*/ 	.short	0x0210
        /*007a*/ 	.short	0x001c


	//----- nvinfo : EIATTR_SW_WAR
	.align		4
.L_23:
        /*007c*/ 	.byte	0x04, 0x36
        /*007e*/ 	.short	(.L_25 - .L_24)
.L_24:
        /*0080*/ 	.word	0x00000008
.L_25:


//--------------------- .nv.callgraph             --------------------------
	.section	.nv.callgraph,"",@"SHT_CUDA_CALLGRAPH"
	.align	4
	.sectionentsize	8
	.align		4
        /*0000*/ 	.word	0x00000000
	.align		4
        /*0004*/ 	.word	0xffffffff
	.align		4
        /*0008*/ 	.word	0x00000000
	.align		4
        /*000c*/ 	.word	0xfffffffe
	.align		4
        /*0010*/ 	.word	0x00000000
	.align		4
        /*0014*/ 	.word	0xfffffffd
	.align		4
        /*0018*/ 	.word	0x00000000
	.align		4
        /*001c*/ 	.word	0xfffffffc


//--------------------- .text.triton_poi_fused__prelu_kernel_0 --------------------------
	.section	.text.triton_poi_fused__prelu_kernel_0,"ax",@progbits
	.align	128
        .global         triton_poi_fused__prelu_kernel_0
        .type           triton_poi_fused__prelu_kernel_0,@function
        .size           triton_poi_fused__prelu_kernel_0,(.L_x_1 - triton_poi_fused__prelu_kernel_0)
        .other          triton_poi_fused__prelu_kernel_0,@"STO_CUDA_ENTRY STV_DEFAULT"
triton_poi_fused__prelu_kernel_0:
.text.triton_poi_fused__prelu_kernel_0:
[----:B------:R-:W0:Y:S02]  /*0000*/  LDC R1, c[0x0][0x28] ;  /* 0x00000a00ff017b82 */ /* 0x000e240000000800 */
[----:B------:R-:W1:Y:S01]  /*0010*/  S2R R0, SR_TID.X ;  /* 0x0000000000007919 */ /* 0x000e620000002100 */
[----:B------:R-:W2:Y:S01]  /*0020*/  LDC.64 R2, c[0x0][0x210] ;  /* 0x00008400ff027b82 */ /* 0x000ea20000000a00 */
[----:B------:R-:W-:Y:S01]  /*0030*/  CS2R R10, SRZ ;  /* 0x00000000000a7805 */ /* 0x000fe2000001ff00 */
[----:B------:R-:W-:Y:S01]  /*0040*/  ULDC.64 UR4, c[0x0][0x208] ;  /* 0x0000820000047ab9 */ /* 0x000fe20000000a00 */
[----:B------:R-:W3:Y:S05]  /*0050*/  S2R R9, SR_CTAID.X ;  /* 0x0000000000097919 */ /* 0x000eea0000002500 */
[----:B------:R-:W4:Y:S08]  /*0060*/  LDC.64 R4, c[0x0][0x218] ;  /* 0x00008600ff047b82 */ /* 0x000f300000000a00 */
[----:B------:R-:W5:Y:S01]  /*0070*/  LDC.64 R6, c[0x0][0x220] ;  /* 0x00008800ff067b82 */ /* 0x000f620000000a00 */
[----:B-1----:R-:W-:Y:S01]  /*0080*/  IMAD.SHL.U32 R0, R0, 0x2, RZ ;  /* 0x0000000200007824 */ /* 0x002fe200078e00ff */
[----:B----4-:R-:W4:Y:S04]  /*0090*/  LDG.E R4, desc[UR4][R4.64] ;  /* 0x0000000404047981 */ /* 0x010f28000c1e1900 */
[----:B------:R-:W-:-:S04]  /*00a0*/  LOP3.LUT R0, R0, 0xfe, RZ, 0xc0, !PT ;  /* 0x000000fe00007812 */ /* 0x000fc800078ec0ff */
[----:B---3--:R-:W-:-:S04]  /*00b0*/  LEA R9, R9, R0, 0x8 ;  /* 0x0000000009097211 */ /* 0x008fc800078e40ff */
[C---:B------:R-:W-:Y:S01]  /*00c0*/  ISETP.GE.AND P2, PT, R9.reuse, 0x100, PT ;  /* 0x000001000900780c */ /* 0x040fe20003f46270 */
[----:B--2---:R-:W-:-:S12]  /*00d0*/  IMAD.WIDE R2, R9, 0x4, R2 ;  /* 0x0000000409027825 */ /* 0x004fd800078e0202 */
[----:B------:R-:W2:Y:S01]  /*00e0*/  @!P2 LDG.E.64 R10, desc[UR4][R2.64] ;  /* 0x00000004020aa981 */ /* 0x000ea2000c1e1b00 */
[----:B-----5:R-:W-:Y:S01]  /*00f0*/  IMAD.WIDE R6, R9, 0x4, R6 ;  /* 0x0000000409067825 */ /* 0x020fe200078e0206 */
[----:B--2---:R-:W-:Y:S02]  /*0100*/  FSETP.GT.AND P0, PT, R10, RZ, PT ;  /* 0x000000ff0a00720b */ /* 0x004fe40003f04000 */
[----:B------:R-:W-:-:S11]  /*0110*/  FSETP.GT.AND P1, PT, R11, RZ, PT ;  /* 0x000000ff0b00720b */ /* 0x000fd60003f24000 */
[C---:B----4-:R-:W-:Y:S02]  /*0120*/  @!P0 FMUL R10, R4.reuse, R10 ;  /* 0x0000000a040a8220 */ /* 0x050fe40000400000 */
[----:B------:R-:W-:Y:S01]  /*0130*/  @!P1 FMUL R11, R4, R11 ;  /* 0x0000000b040b9220 */ /* 0x000fe20000400000 */
[----:B------:R-:W-:Y:S06]  /*0140*/  @P2 EXIT ;  /* 0x000000000000294d */ /* 0x000fec0003800000 */
[----:B------:R-:W-:Y:S01]  /*0150*/  STG.E.64 desc[UR4][R6.64], R10 ;  /* 0x0000000a06007986 */ /* 0x000fe2000c101b04 */
[----:B------:R-:W-:Y:S05]  /*0160*/  EXIT ;  /* 0x000000000000794d */ /* 0x000fea0003800000 */
.L_x_0:
[----:B------:R-:W-:-:S00]  /*0170*/  BRA `(.L_x_0) ;  /* 0xfffffffc00fc7947 */ /* 0x000fc0000383ffff */
[----:B------:R-:W-:-:S00]  /*0180*/  NOP ;  /* 0x0000000000007918 */ /* 0x000fc00000000000 */
[----:B------:R-:W-:-:S00]  /*0190*/  NOP ;  /* 0x0000000000007918 */ /* 0x000fc00000000000 */
[----:B------:R-:W-:-:S00]  /*01a0*/  NOP ;  /* 0x0000000000007918 */ /* 0x000fc00000000000 */
[----:B------:R-:W-:-:S00]  /*01b0*/  NOP ;  /* 0x0000000000007918 */ /* 0x000fc00000000000 */
[----:B------:R-:W-:-:S00]  /*01c0*/  NOP ;  /* 0x0000000000007918 */ /* 0x000fc00000000000 */
[----:B------:R-:W-:-:S00]  /*01d0*/  NOP ;  /* 0x0000000000007918 */ /* 0x000fc00000000000 */
[----:B------:R-:W-:-:S00]  /*01e0*/  NOP ;  /* 0x0000000000007918 */ /* 0x000fc00000000000 */
[----:B------:R-:W-:-:S00]  /*01f0*/  NOP ;  /* 0x0000000000007918 */ /* 0x000fc00000000000 */
.L_x_1:


//--------------------- .nv.constant0.triton_poi_fused__prelu_kernel_0 --------------------------
	.section	.nv.constant0.triton_poi_fused__prelu_kernel_0,"a",@progbits
	.sectionflags	@""
	.align	4
.nv.constant0.triton_poi_fused__prelu_kernel_0:
	.zero		556
